//
// Generated by NVIDIA NVVM Compiler
//
// Compiler Build ID: CL-36424714
// Cuda compilation tools, release 13.0, V13.0.88
// Based on NVVM 20.0.0
//

.version 9.0
.target sm_100
.address_size 64

	// .globl	aggregate_spikes_conv_kernel

.visible .entry aggregate_spikes_conv_kernel(
	.param .u64 .ptr .align 1 aggregate_spikes_conv_kernel_param_0,
	.param .u64 .ptr .align 1 aggregate_spikes_conv_kernel_param_1,
	.param .u64 .ptr .align 1 aggregate_spikes_conv_kernel_param_2,
	.param .u32 aggregate_spikes_conv_kernel_param_3,
	.param .u64 .ptr .align 1 aggregate_spikes_conv_kernel_param_4,
	.param .u64 .ptr .align 1 aggregate_spikes_conv_kernel_param_5,
	.param .u64 .ptr .align 1 aggregate_spikes_conv_kernel_param_6
)
{
	.reg .pred 	%p<19>;
	.reg .b32 	%r<123>;
	.reg .b32 	%f<32>;
	.reg .b64 	%rd<93>;

	ld.param.u64 	%rd40, [aggregate_spikes_conv_kernel_param_0];
	ld.param.u64 	%rd41, [aggregate_spikes_conv_kernel_param_1];
	ld.param.u64 	%rd42, [aggregate_spikes_conv_kernel_param_2];
	ld.param.u32 	%r21, [aggregate_spikes_conv_kernel_param_3];
	ld.param.u64 	%rd43, [aggregate_spikes_conv_kernel_param_4];
	ld.param.u64 	%rd44, [aggregate_spikes_conv_kernel_param_5];
	ld.param.u64 	%rd45, [aggregate_spikes_conv_kernel_param_6];
	cvta.to.global.u64 	%rd46, %rd45;
	cvta.to.global.u64 	%rd47, %rd44;
	cvta.to.global.u64 	%rd1, %rd41;
	cvta.to.global.u64 	%rd48, %rd43;
	cvta.to.global.u64 	%rd2, %rd40;
	cvta.to.global.u64 	%rd3, %rd42;
	mov.u32 	%r1, %tid.x;
	mov.u32 	%r22, %ctaid.x;
	mov.u32 	%r23, %ctaid.y;
	mov.u32 	%r2, %ctaid.z;
	mov.u32 	%r24, %nctaid.x;
	mov.u32 	%r25, %nctaid.y;
	mov.u32 	%r26, %nctaid.z;
	mad.lo.s32 	%r27, %r1, %r24, %r22;
	mad.lo.s32 	%r28, %r27, %r25, %r23;
	mad.lo.s32 	%r29, %r28, %r26, %r2;
	mul.wide.u32 	%rd49, %r29, 4;
	add.s64 	%rd4, %rd48, %rd49;
	mul.lo.s32 	%r30, %r21, %r29;
	shl.b32 	%r31, %r30, 2;
	mul.wide.s32 	%rd50, %r31, 4;
	add.s64 	%rd91, %rd47, %rd50;
	add.s64 	%rd92, %rd46, %rd50;
	shl.b32 	%r3, %r22, 1;
	shl.b32 	%r4, %r23, 1;
	setp.lt.s32 	%p3, %r21, 1;
	@%p3 bra 	$L__BB0_18;
	and.b32  	%r5, %r21, 15;
	and.b32  	%r6, %r21, 7;
	and.b32  	%r7, %r21, 2147483632;
	mov.b32 	%r117, 0;
	mov.pred 	%p17, -1;
$L__BB0_2:
	mov.pred 	%p1, %p17;
	add.s32 	%r9, %r117, %r3;
	mov.b32 	%r118, 0;
	mov.pred 	%p18, -1;
$L__BB0_3:
	mov.pred 	%p2, %p18;
	ld.param.u64 	%rd72, [aggregate_spikes_conv_kernel_param_0];
	setp.lt.u32 	%p6, %r21, 16;
	add.s32 	%r72, %r118, %r4;
	ld.global.u32 	%r73, [%rd3];
	mad.lo.s32 	%r74, %r73, %r1, %r9;
	ld.global.u32 	%r75, [%rd3+4];
	mad.lo.s32 	%r76, %r74, %r75, %r72;
	ld.global.u32 	%r77, [%rd3+8];
	mad.lo.s32 	%r78, %r76, %r77, %r2;
	cvta.to.global.u64 	%rd60, %rd72;
	mul.wide.s32 	%rd61, %r78, 4;
	add.s64 	%rd62, %rd60, %rd61;
	ld.global.u32 	%r79, [%rd62];
	ld.global.u32 	%r80, [%rd4];
	add.s32 	%r81, %r80, %r79;
	st.global.u32 	[%rd4], %r81;
	mul.lo.s32 	%r11, %r78, %r21;
	mov.b32 	%r121, 0;
	@%p6 bra 	$L__BB0_6;
	mov.b32 	%r119, 0;
$L__BB0_5:
	.pragma "nounroll";
	add.s32 	%r83, %r119, %r11;
	mul.wide.s32 	%rd63, %r83, 4;
	add.s64 	%rd64, %rd1, %rd63;
	ld.global.f32 	%f1, [%rd64];
	st.global.f32 	[%rd91], %f1;
	st.global.u32 	[%rd92], %r83;
	add.s32 	%r84, %r83, 1;
	ld.global.f32 	%f2, [%rd64+4];
	st.global.f32 	[%rd91+4], %f2;
	st.global.u32 	[%rd92+4], %r84;
	add.s32 	%r85, %r83, 2;
	ld.global.f32 	%f3, [%rd64+8];
	st.global.f32 	[%rd91+8], %f3;
	st.global.u32 	[%rd92+8], %r85;
	add.s32 	%r86, %r83, 3;
	ld.global.f32 	%f4, [%rd64+12];
	st.global.f32 	[%rd91+12], %f4;
	st.global.u32 	[%rd92+12], %r86;
	add.s32 	%r87, %r83, 4;
	ld.global.f32 	%f5, [%rd64+16];
	st.global.f32 	[%rd91+16], %f5;
	st.global.u32 	[%rd92+16], %r87;
	add.s32 	%r88, %r83, 5;
	ld.global.f32 	%f6, [%rd64+20];
	st.global.f32 	[%rd91+20], %f6;
	st.global.u32 	[%rd92+20], %r88;
	add.s32 	%r89, %r83, 6;
	ld.global.f32 	%f7, [%rd64+24];
	st.global.f32 	[%rd91+24], %f7;
	st.global.u32 	[%rd92+24], %r89;
	add.s32 	%r90, %r83, 7;
	ld.global.f32 	%f8, [%rd64+28];
	st.global.f32 	[%rd91+28], %f8;
	st.global.u32 	[%rd92+28], %r90;
	add.s32 	%r91, %r83, 8;
	ld.global.f32 	%f9, [%rd64+32];
	st.global.f32 	[%rd91+32], %f9;
	st.global.u32 	[%rd92+32], %r91;
	add.s32 	%r92, %r83, 9;
	ld.global.f32 	%f10, [%rd64+36];
	st.global.f32 	[%rd91+36], %f10;
	st.global.u32 	[%rd92+36], %r92;
	add.s32 	%r93, %r83, 10;
	ld.global.f32 	%f11, [%rd64+40];
	st.global.f32 	[%rd91+40], %f11;
	st.global.u32 	[%rd92+40], %r93;
	add.s32 	%r94, %r83, 11;
	ld.global.f32 	%f12, [%rd64+44];
	st.global.f32 	[%rd91+44], %f12;
	st.global.u32 	[%rd92+44], %r94;
	add.s32 	%r95, %r83, 12;
	ld.global.f32 	%f13, [%rd64+48];
	st.global.f32 	[%rd91+48], %f13;
	st.global.u32 	[%rd92+48], %r95;
	add.s32 	%r96, %r83, 13;
	ld.global.f32 	%f14, [%rd64+52];
	st.global.f32 	[%rd91+52], %f14;
	st.global.u32 	[%rd92+52], %r96;
	add.s32 	%r97, %r83, 14;
	ld.global.f32 	%f15, [%rd64+56];
	st.global.f32 	[%rd91+56], %f15;
	st.global.u32 	[%rd92+56], %r97;
	add.s32 	%r98, %r83, 15;
	ld.global.f32 	%f16, [%rd64+60];
	st.global.f32 	[%rd91+60], %f16;
	st.global.u32 	[%rd92+60], %r98;
	add.s64 	%rd91, %rd91, 64;
	add.s64 	%rd92, %rd92, 64;
	add.s32 	%r119, %r119, 16;
	setp.eq.s32 	%p7, %r119, %r7;
	mov.u32 	%r121, %r7;
	@%p7 bra 	$L__BB0_6;
	bra.uni 	$L__BB0_5;
$L__BB0_6:
	setp.eq.s32 	%p8, %r5, 0;
	@%p8 bra 	$L__BB0_16;
	add.s32 	%r99, %r5, -1;
	setp.lt.u32 	%p9, %r99, 7;
	@%p9 bra 	$L__BB0_9;
	add.s32 	%r100, %r121, %r11;
	mul.wide.s32 	%rd66, %r100, 4;
	add.s64 	%rd67, %rd1, %rd66;
	ld.global.f32 	%f17, [%rd67];
	st.global.f32 	[%rd91], %f17;
	st.global.u32 	[%rd92], %r100;
	add.s32 	%r101, %r100, 1;
	ld.global.f32 	%f18, [%rd67+4];
	st.global.f32 	[%rd91+4], %f18;
	st.global.u32 	[%rd92+4], %r101;
	add.s32 	%r102, %r100, 2;
	ld.global.f32 	%f19, [%rd67+8];
	st.global.f32 	[%rd91+8], %f19;
	st.global.u32 	[%rd92+8], %r102;
	add.s32 	%r103, %r100, 3;
	ld.global.f32 	%f20, [%rd67+12];
	st.global.f32 	[%rd91+12], %f20;
	st.global.u32 	[%rd92+12], %r103;
	add.s32 	%r104, %r100, 4;
	ld.global.f32 	%f21, [%rd67+16];
	st.global.f32 	[%rd91+16], %f21;
	st.global.u32 	[%rd92+16], %r104;
	add.s32 	%r105, %r100, 5;
	ld.global.f32 	%f22, [%rd67+20];
	st.global.f32 	[%rd91+20], %f22;
	st.global.u32 	[%rd92+20], %r105;
	add.s32 	%r106, %r100, 6;
	ld.global.f32 	%f23, [%rd67+24];
	st.global.f32 	[%rd91+24], %f23;
	st.global.u32 	[%rd92+24], %r106;
	add.s32 	%r107, %r100, 7;
	ld.global.f32 	%f24, [%rd67+28];
	st.global.f32 	[%rd91+28], %f24;
	st.global.u32 	[%rd92+28], %r107;
	add.s64 	%rd92, %rd92, 32;
	add.s64 	%rd91, %rd91, 32;
	add.s32 	%r121, %r121, 8;
$L__BB0_9:
	setp.eq.s32 	%p10, %r6, 0;
	@%p10 bra 	$L__BB0_16;
	add.s32 	%r108, %r6, -1;
	setp.lt.u32 	%p11, %r108, 3;
	mov.u64 	%rd89, %rd91;
	mov.u64 	%rd90, %rd92;
	@%p11 bra 	$L__BB0_12;
	add.s32 	%r109, %r121, %r11;
	mul.wide.s32 	%rd69, %r109, 4;
	add.s64 	%rd70, %rd1, %rd69;
	ld.global.f32 	%f25, [%rd70];
	st.global.f32 	[%rd91], %f25;
	st.global.u32 	[%rd92], %r109;
	add.s32 	%r110, %r109, 1;
	ld.global.f32 	%f26, [%rd70+4];
	st.global.f32 	[%rd91+4], %f26;
	st.global.u32 	[%rd92+4], %r110;
	add.s32 	%r111, %r109, 2;
	ld.global.f32 	%f27, [%rd70+8];
	st.global.f32 	[%rd91+8], %f27;
	st.global.u32 	[%rd92+8], %r111;
	add.s32 	%r112, %r109, 3;
	ld.global.f32 	%f28, [%rd70+12];
	st.global.f32 	[%rd91+12], %f28;
	st.global.u32 	[%rd92+12], %r112;
	add.s64 	%rd92, %rd92, 16;
	add.s64 	%rd91, %rd91, 16;
	add.s32 	%r121, %r121, 4;
	mov.u64 	%rd89, %rd91;
	mov.u64 	%rd90, %rd92;
$L__BB0_12:
	and.b32  	%r19, %r21, 3;
	setp.eq.s32 	%p12, %r19, 0;
	@%p12 bra 	$L__BB0_16;
	setp.eq.s32 	%p13, %r19, 1;
	add.s32 	%r20, %r121, %r11;
	mul.wide.s32 	%rd71, %r20, 4;
	add.s64 	%rd31, %rd1, %rd71;
	ld.global.f32 	%f29, [%rd31];
	st.global.f32 	[%rd89], %f29;
	st.global.u32 	[%rd90], %r20;
	add.s64 	%rd91, %rd89, 4;
	add.s64 	%rd92, %rd90, 4;
	@%p13 bra 	$L__BB0_16;
	setp.eq.s32 	%p14, %r19, 2;
	add.s32 	%r113, %r20, 1;
	ld.global.f32 	%f30, [%rd31+4];
	st.global.f32 	[%rd89+4], %f30;
	st.global.u32 	[%rd90+4], %r113;
	add.s64 	%rd91, %rd89, 8;
	add.s64 	%rd92, %rd90, 8;
	@%p14 bra 	$L__BB0_16;
	add.s32 	%r114, %r20, 2;
	ld.global.f32 	%f31, [%rd31+8];
	st.global.f32 	[%rd89+8], %f31;
	st.global.u32 	[%rd90+8], %r114;
	add.s64 	%rd91, %rd89, 12;
	add.s64 	%rd92, %rd90, 12;
$L__BB0_16:
	mov.b32 	%r118, 1;
	mov.pred 	%p18, 0;
	@%p2 bra 	$L__BB0_3;
	mov.b32 	%r117, 1;
	mov.pred 	%p17, 0;
	@%p1 bra 	$L__BB0_2;
	bra.uni 	$L__BB0_19;
$L__BB0_18:
	ld.global.u32 	%r32, [%rd3];
	mad.lo.s32 	%r33, %r32, %r1, %r3;
	ld.global.u32 	%r34, [%rd3+4];
	mad.lo.s32 	%r35, %r33, %r34, %r4;
	ld.global.u32 	%r36, [%rd3+8];
	mad.lo.s32 	%r37, %r35, %r36, %r2;
	mul.wide.s32 	%rd51, %r37, 4;
	add.s64 	%rd52, %rd2, %rd51;
	ld.global.u32 	%r38, [%rd52];
	ld.global.u32 	%r39, [%rd4];
	add.s32 	%r40, %r39, %r38;
	st.global.u32 	[%rd4], %r40;
	add.s32 	%r41, %r4, 1;
	ld.global.u32 	%r42, [%rd3];
	mad.lo.s32 	%r43, %r42, %r1, %r3;
	ld.global.u32 	%r44, [%rd3+4];
	mad.lo.s32 	%r45, %r43, %r44, %r41;
	ld.global.u32 	%r46, [%rd3+8];
	mad.lo.s32 	%r47, %r45, %r46, %r2;
	mul.wide.s32 	%rd53, %r47, 4;
	add.s64 	%rd54, %rd2, %rd53;
	ld.global.u32 	%r48, [%rd54];
	add.s32 	%r49, %r40, %r48;
	st.global.u32 	[%rd4], %r49;
	add.s32 	%r50, %r3, 1;
	ld.global.u32 	%r51, [%rd3];
	mad.lo.s32 	%r52, %r51, %r1, %r50;
	ld.global.u32 	%r53, [%rd3+4];
	mad.lo.s32 	%r54, %r52, %r53, %r4;
	ld.global.u32 	%r55, [%rd3+8];
	mad.lo.s32 	%r56, %r54, %r55, %r2;
	mul.wide.s32 	%rd55, %r56, 4;
	add.s64 	%rd56, %rd2, %rd55;
	ld.global.u32 	%r57, [%rd56];
	add.s32 	%r58, %r49, %r57;
	st.global.u32 	[%rd4], %r58;
	ld.global.u32 	%r59, [%rd3];
	mad.lo.s32 	%r60, %r59, %r1, %r50;
	ld.global.u32 	%r61, [%rd3+4];
	mad.lo.s32 	%r62, %r60, %r61, %r41;
	ld.global.u32 	%r63, [%rd3+8];
	mad.lo.s32 	%r64, %r62, %r63, %r2;
	mul.wide.s32 	%rd57, %r64, 4;
	add.s64 	%rd58, %rd2, %rd57;
	ld.global.u32 	%r65, [%rd58];
	add.s32 	%r66, %r58, %r65;
	st.global.u32 	[%rd4], %r66;
$L__BB0_19:
	ret;

}


// ===== COMPILED SASS (sm_100) =====

	.target	sm_100

	.elftype	@"ET_EXEC"


//--------------------- .note.nv.tkinfo           --------------------------
	.section	.note.nv.tkinfo,"",@"SHT_NOTE"
	.sectionflags	@"SHF_NOTE_NV_TKINFO"
	.tkinfo
        /*0018*/ 	.word	0x00000002
        /*0030*/ 	.string	""
        /*0030*/ 	.string	"ptxas"
        /*0030*/ 	.string	"Cuda compilation tools, release 13.0, V13.0.88"
        /*0030*/ 	.string	"Build cuda_13.0.r13.0/compiler.36424714_0"
        /*0030*/ 	.string	"-arch sm_100 -m 64 "



//--------------------- .note.nv.cuinfo           --------------------------
	.section	.note.nv.cuinfo,"",@"SHT_NOTE"
	.sectionflags	@"SHF_NOTE_NV_CUINFO"
        /*0018*/ 	.short	0x0002
        /*001a*/ 	.short	0x0064
        /*001c*/ 	.short	0x0082
	.zero		2


//--------------------- .nv.info                  --------------------------
	.section	.nv.info,"",@"SHT_CUDA_INFO"
	.align	4


	//----- nvinfo : EIATTR_REGCOUNT
	.align		4
        /*0000*/ 	.byte	0x04, 0x2f
        /*0002*/ 	.short	(.L_1 - .L_0)
	.align		4
.L_0:
        /*0004*/ 	.word	index@(aggregate_spikes_conv_kernel)
        /*0008*/ 	.word	0x00000020


	//----- nvinfo : EIATTR_FRAME_SIZE
	.align		4
.L_1:
        /*000c*/ 	.byte	0x04, 0x11
        /*000e*/ 	.short	(.L_3 - .L_2)
	.align		4
.L_2:
        /*0010*/ 	.word	index@(aggregate_spikes_conv_kernel)
        /*0014*/ 	.word	0x00000000


	//----- nvinfo : EIATTR_MIN_STACK_SIZE
	.align		4
.L_3:
        /*0018*/ 	.byte	0x04, 0x12
        /*001a*/ 	.short	(.L_5 - .L_4)
	.align		4
.L_4:
        /*001c*/ 	.word	index@(aggregate_spikes_conv_kernel)
        /*0020*/ 	.word	0x00000000
.L_5:


//--------------------- .nv.compat                --------------------------
	.section	.nv.compat,"",@"SHT_CUDA_COMPAT_INFO"
	.align	4
        /*0000*/ 	.byte	0x02, 0x09, 0x00, 0x00, 0x02, 0x02, 0x01, 0x00, 0x02, 0x05, 0x05, 0x00, 0x03, 0x07, 0x01, 0x01
        /*0010*/ 	.byte	0x02, 0x03, 0x00, 0x00, 0x02, 0x06, 0x01, 0x00, 0x04, 0x0b, 0x08, 0x00, 0x09, 0x00, 0x00, 0x00
        /*0020*/ 	.byte	0x00, 0x00, 0x00, 0x00


//--------------------- .nv.info.aggregate_spikes_conv_kernel --------------------------
	.section	.nv.info.aggregate_spikes_conv_kernel,"",@"SHT_CUDA_INFO"
	.sectionflags	@""
	.align	4


	//----- nvinfo : EIATTR_CUDA_API_VERSION
	.align		4
        /*0000*/ 	.byte	0x04, 0x37
        /*0002*/ 	.short	(.L_7 - .L_6)
.L_6:
        /*0004*/ 	.word	0x00000082


	//----- nvinfo : EIATTR_KPARAM_INFO
	.align		4
.L_7:
        /*0008*/ 	.byte	0x04, 0x17
        /*000a*/ 	.short	(.L_9 - .L_8)
.L_8:
        /*000c*/ 	.word	0x00000000
        /*0010*/ 	.short	0x0006
        /*0012*/ 	.short	0x0030
        /*0014*/ 	.byte	0x00, 0xf5, 0x21, 0x00


	//----- nvinfo : EIATTR_KPARAM_INFO
	.align		4
.L_9:
        /*0018*/ 	.byte	0x04, 0x17
        /*001a*/ 	.short	(.L_11 - .L_10)
.L_10:
        /*001c*/ 	.word	0x00000000
        /*0020*/ 	.short	0x0005
        /*0022*/ 	.short	0x0028
        /*0024*/ 	.byte	0x00, 0xf5, 0x21, 0x00


	//----- nvinfo : EIATTR_KPARAM_INFO
	.align		4
.L_11:
        /*0028*/ 	.byte	0x04, 0x17
        /*002a*/ 	.short	(.L_13 - .L_12)
.L_12:
        /*002c*/ 	.word	0x00000000
        /*0030*/ 	.short	0x0004
        /*0032*/ 	.short	0x0020
        /*0034*/ 	.byte	0x00, 0xf5, 0x21, 0x00


	//----- nvinfo : EIATTR_KPARAM_INFO
	.align		4
.L_13:
        /*0038*/ 	.byte	0x04, 0x17
        /*003a*/ 	.short	(.L_15 - .L_14)
.L_14:
        /*003c*/ 	.word	0x00000000
        /*0040*/ 	.short	0x0003
        /*0042*/ 	.short	0x0018
        /*0044*/ 	.byte	0x00, 0xf0, 0x11, 0x00


	//----- nvinfo : EIATTR_KPARAM_INFO
	.align		4
.L_15:
        /*0048*/ 	.byte	0x04, 0x17
        /*004a*/ 	.short	(.L_17 - .L_16)
.L_16:
        /*004c*/ 	.word	0x00000000
        /*0050*/ 	.short	0x0002
        /*0052*/ 	.short	0x0010
        /*0054*/ 	.byte	0x00, 0xf5, 0x21, 0x00


	//----- nvinfo : EIATTR_KPARAM_INFO
	.align		4
.L_17:
        /*0058*/ 	.byte	0x04, 0x17
        /*005a*/ 	.short	(.L_19 - .L_18)
.L_18:
        /*005c*/ 	.word	0x00000000
        /*0060*/ 	.short	0x0001
        /*0062*/ 	.short	0x0008
        /*0064*/ 	.byte	0x00, 0xf5, 0x21, 0x00


	//----- nvinfo : EIATTR_KPARAM_INFO
	.align		4
.L_19:
        /*0068*/ 	.byte	0x04, 0x17
        /*006a*/ 	.short	(.L_21 - .L_20)
.L_20:
        /*006c*/ 	.word	0x00000000
        /*0070*/ 	.short	0x0000
        /*0072*/ 	.short	0x0000
        /*0074*/ 	.byte	0x00, 0xf5, 0x21, 0x00


	//----- nvinfo : EIATTR_SPARSE_MMA_MASK
	.align		4
.L_21:
        /*0078*/ 	.byte	0x03, 0x50
        /*007a*/ 	.short	0x0000


	//----- nvinfo : EIATTR_MAXREG_COUNT
	.align		4
        /*007c*/ 	.byte	0x03, 0x1b
        /*007e*/ 	.short	0x00ff


	//----- nvinfo : EIATTR_MERCURY_ISA_VERSION
	.align		4
        /*0080*/ 	.byte	0x03, 0x5f
        /*0082*/ 	.short	0x0101


	//----- nvinfo : EIATTR_VRC_CTA_INIT_COUNT
	.align		4
        /*0084*/ 	.byte	0x02, 0x4a
	.zero		1
	.zero		1


	//----- nvinfo : EIATTR_EXIT_INSTR_OFFSETS
	.align		4
        /*0088*/ 	.byte	0x04, 0x1c
        /*008a*/ 	.short	(.L_23 - .L_22)


	//   ....[0]....
.L_22:
        /*008c*/ 	.word	0x00001070


	//   ....[1]....
        /*0090*/ 	.word	0x00001350


	//----- nvinfo : EIATTR_CBANK_PARAM_SIZE
	.align		4
.L_23:
        /*0094*/ 	.byte	0x03, 0x19
        /*0096*/ 	.short	0x0038


	//----- nvinfo : EIATTR_PARAM_CBANK
	.align		4
        /*0098*/ 	.byte	0x04, 0x0a
        /*009a*/ 	.short	(.L_25 - .L_24)
	.align		4
.L_24:
        /*009c*/ 	.word	index@(.nv.constant0.aggregate_spikes_conv_kernel)
        /*00a0*/ 	.short	0x0380
        /*00a2*/ 	.short	0x0038


	//----- nvinfo : EIATTR_SW_WAR
	.align		4
.L_25:
        /*00a4*/ 	.byte	0x04, 0x36
        /*00a6*/ 	.short	(.L_27 - .L_26)
.L_26:
        /*00a8*/ 	.word	0x00000008
.L_27:


//--------------------- .nv.callgraph             --------------------------
	.section	.nv.callgraph,"",@"SHT_CUDA_CALLGRAPH"
	.align	4
	.sectionentsize	8
	.align		4
        /*0000*/ 	.word	0x00000000
	.align		4
        /*0004*/ 	.word	0xffffffff
	.align		4
        /*0008*/ 	.word	0x00000000
	.align		4
        /*000c*/ 	.word	0xfffffffe
	.align		4
        /*0010*/ 	.word	0x00000000
	.align		4
        /*0014*/ 	.word	0xfffffffd
	.align		4
        /*0018*/ 	.word	0x00000000
	.align		4
        /*001c*/ 	.word	0xfffffffc


//--------------------- .text.aggregate_spikes_conv_kernel --------------------------
	.section	.text.aggregate_spikes_conv_kernel,"ax",@progbits
	.align	128
        .global         aggregate_spikes_conv_kernel
        .type           aggregate_spikes_conv_kernel,@function
        .size           aggregate_spikes_conv_kernel,(.L_x_9 - aggregate_spikes_conv_kernel)
        .other          aggregate_spikes_conv_kernel,@"STO_CUDA_ENTRY STV_DEFAULT"
aggregate_spikes_conv_kernel:
.text.aggregate_spikes_conv_kernel:
[----:B------:R-:W-:Y:S01]  /*0000*/  LDC R1, c[0x0][0x37c] ;  /* 0x0000df00ff017b82 */ /* 0x000fe20000000800 */
[----:B------:R-:W0:Y:S07]  /*0010*/  S2R R0, SR_TID.X ;  /* 0x0000000000007919 */ /* 0x000e2e0000002100 */
[----:B------:R-:W0:Y:S01]  /*0020*/  S2UR UR5, SR_CTAID.X ;  /* 0x00000000000579c3 */ /* 0x000e220000002500 */
[----:B------:R-:W1:Y:S01]  /*0030*/  LDCU UR7, c[0x0][0x398] ;  /* 0x00007300ff0777ac */ /* 0x000e620008000800 */
[----:B------:R-:W2:Y:S06]  /*0040*/  LDCU.64 UR12, c[0x0][0x358] ;  /* 0x00006b00ff0c77ac */ /* 0x000eac0008000a00 */
[----:B------:R-:W0:Y:S08]  /*0050*/  LDC R9, c[0x0][0x370] ;  /* 0x0000dc00ff097b82 */ /* 0x000e300000000800 */
[----:B------:R-:W3:Y:S01]  /*0060*/  S2UR UR6, SR_CTAID.Y ;  /* 0x00000000000679c3 */ /* 0x000ee20000002600 */
[----:B-1----:R-:W-:-:S07]  /*0070*/  UISETP.GE.AND UP0, UPT, UR7, 0x1, UPT ;  /* 0x000000010700788c */ /* 0x002fce000bf06270 */
[----:B------:R-:W3:Y:S08]  /*0080*/  LDC R11, c[0x0][0x374] ;  /* 0x0000dd00ff0b7b82 */ /* 0x000ef00000000800 */
[----:B------:R-:W1:Y:S01]  /*0090*/  S2UR UR14, SR_CTAID.Z ;  /* 0x00000000000e79c3 */ /* 0x000e620000002700 */
[----:B0-----:R-:W-:Y:S01]  /*00a0*/  IMAD R8, R0, R9, UR5 ;  /* 0x0000000500087e24 */ /* 0x001fe2000f8e0209 */
[----:B------:R-:W-:-:S06]  /*00b0*/  USHF.L.U32 UR5, UR5, 0x1, URZ ;  /* 0x0000000105057899 */ /* 0x000fcc00080006ff */
[----:B------:R-:W1:Y:S08]  /*00c0*/  LDC R13, c[0x0][0x378] ;  /* 0x0000de00ff0d7b82 */ /* 0x000e700000000800 */
[----:B------:R-:W0:Y:S01]  /*00d0*/  LDC.64 R2, c[0x0][0x3a0] ;  /* 0x0000e800ff027b82 */ /* 0x000e220000000a00 */
[----:B---3--:R-:W-:Y:S01]  /*00e0*/  IMAD R8, R8, R11, UR6 ;  /* 0x0000000608087e24 */ /* 0x008fe2000f8e020b */
[----:B------:R-:W-:-:S06]  /*00f0*/  USHF.L.U32 UR6, UR6, 0x1, URZ ;  /* 0x0000000106067899 */ /* 0x000fcc00080006ff */
[----:B------:R-:W3:Y:S08]  /*0100*/  LDC.64 R6, c[0x0][0x3a8] ;  /* 0x0000ea00ff067b82 */ /* 0x000ef00000000a00 */
[----:B------:R-:W4:Y:S01]  /*0110*/  LDC.64 R4, c[0x0][0x3b0] ;  /* 0x0000ec00ff047b82 */ /* 0x000f220000000a00 */
[----:B-1----:R-:W-:-:S04]  /*0120*/  IMAD R9, R8, R13, UR14 ;  /* 0x0000000e08097e24 */ /* 0x002fc8000f8e020d */
[C---:B------:R-:W-:Y:S02]  /*0130*/  IMAD R8, R9.reuse, UR7, RZ ;  /* 0x0000000709087c24 */ /* 0x040fe4000f8e02ff */
[----:B0-----:R-:W-:-:S03]  /*0140*/  IMAD.WIDE.U32 R2, R9, 0x4, R2 ;  /* 0x0000000409027825 */ /* 0x001fc600078e0002 */
[----:B------:R-:W-:-:S05]  /*0150*/  SHF.L.U32 R11, R8, 0x2, RZ ;  /* 0x00000002080b7819 */ /* 0x000fca00000006ff */
[----:B---3--:R-:W-:-:S04]  /*0160*/  IMAD.WIDE R6, R11, 0x4, R6 ;  /* 0x000000040b067825 */ /* 0x008fc800078e0206 */
[----:B----4-:R-:W-:Y:S01]  /*0170*/  IMAD.WIDE R4, R11, 0x4, R4 ;  /* 0x000000040b047825 */ /* 0x010fe200078e0204 */
[----:B--2---:R-:W-:Y:S06]  /*0180*/  BRA.U !UP0, `(.L_x_0) ;  /* 0x0000000d08bc7547 */ /* 0x004fec000b800000 */
[----:B------:R-:W-:Y:S02]  /*0190*/  ULOP3.LUT UR9, UR7, 0xf, URZ, 0xc0, !UPT ;  /* 0x0000000f07097892 */ /* 0x000fe4000f8ec0ff */
[----:B------:R-:W-:Y:S02]  /*01a0*/  ULOP3.LUT UR10, UR7, 0x7, URZ, 0xc0, !UPT ;  /* 0x00000007070a7892 */ /* 0x000fe4000f8ec0ff */
[----:B------:R-:W-:Y:S02]  /*01b0*/  ULOP3.LUT UR7, UR7, 0x7ffffff0, URZ, 0xc0, !UPT ;  /* 0x7ffffff007077892 */ /* 0x000fe4000f8ec0ff */
[----:B------:R-:W-:Y:S01]  /*01c0*/  UPLOP3.LUT UP0, UPT, UPT, UPT, UPT, 0x80, 0x8 ;  /* 0x000000000008789c */ /* 0x000fe20003f0f070 */
[----:B------:R-:W-:-:S10]  /*01d0*/  UMOV UR4, URZ ;  /* 0x000000ff00047c82 */ /* 0x000fd40008000000 */
.L_x_7:
[----:B------:R-:W-:Y:S02]  /*01e0*/  UIADD3 UR8, UPT, UPT, UR5, UR4, URZ ;  /* 0x0000000405087290 */ /* 0x000fe4000fffe0ff */
[----:B------:R-:W-:Y:S02]  /*01f0*/  UPLOP3.LUT UP1, UPT, UPT, UPT, UP0, 0x80, 0x8 ;  /* 0x000000000008789c */ /* 0x000fe40003f2f000 */
[----:B------:R-:W-:Y:S01]  /*0200*/  UPLOP3.LUT UP0, UPT, UPT, UPT, UPT, 0x80, 0x8 ;  /* 0x000000000008789c */ /* 0x000fe20003f0f070 */
[----:B01----:R-:W-:-:S10]  /*0210*/  UMOV UR4, URZ ;  /* 0x000000ff00047c82 */ /* 0x003fd40008000000 */
.L_x_6:
[----:B01----:R-:W0:Y:S08]  /*0220*/  LDC.64 R10, c[0x0][0x390] ;  /* 0x0000e400ff0a7b82 */ /* 0x003e300000000a00 */
[----:B------:R-:W1:Y:S01]  /*0230*/  LDC.64 R12, c[0x0][0x380] ;  /* 0x0000e000ff0c7b82 */ /* 0x000e620000000a00 */
[----:B0-----:R-:W2:Y:S04]  /*0240*/  LDG.E R9, desc[UR12][R10.64] ;  /* 0x0000000c0a097981 */ /* 0x001ea8000c1e1900 */
[----:B------:R-:W3:Y:S04]  /*0250*/  LDG.E R8, desc[UR12][R10.64+0x4] ;  /* 0x0000040c0a087981 */ /* 0x000ee8000c1e1900 */
[----:B------:R-:W4:Y:S01]  /*0260*/  LDG.E R15, desc[UR12][R10.64+0x8] ;  /* 0x0000080c0a0f7981 */ /* 0x000f22000c1e1900 */
[----:B------:R-:W-:Y:S01]  /*0270*/  UIADD3 UR4, UPT, UPT, UR6, UR4, URZ ;  /* 0x0000000406047290 */ /* 0x000fe2000fffe0ff */
[----:B--2---:R-:W-:-:S05]  /*0280*/  IMAD R9, R9, R0, UR8 ;  /* 0x0000000809097e24 */ /* 0x004fca000f8e0200 */
[----:B---3--:R-:W-:-:S05]  /*0290*/  IMAD R8, R9, R8, UR4 ;  /* 0x0000000409087e24 */ /* 0x008fca000f8e0208 */
[----:B------:R-:W0:Y:S01]  /*02a0*/  LDCU UR4, c[0x0][0x398] ;  /* 0x00007300ff0477ac */ /* 0x000e220008000800 */
[----:B------:R-:W2:Y:S01]  /*02b0*/  LDG.E R9, desc[UR12][R2.64] ;  /* 0x0000000c02097981 */ /* 0x000ea2000c1e1900 */
[----:B----4-:R-:W-:-:S04]  /*02c0*/  IMAD R8, R8, R15, UR14 ;  /* 0x0000000e08087e24 */ /* 0x010fc8000f8e020f */
[----:B-1----:R-:W-:-:S06]  /*02d0*/  IMAD.WIDE R12, R8, 0x4, R12 ;  /* 0x00000004080c7825 */ /* 0x002fcc00078e020c */
[----:B------:R-:W2:Y:S01]  /*02e0*/  LDG.E R12, desc[UR12][R12.64] ;  /* 0x0000000c0c0c7981 */ /* 0x000ea2000c1e1900 */
[----:B------:R-:W-:Y:S01]  /*02f0*/  UPLOP3.LUT UP2, UPT, UPT, UPT, UP0, 0x80, 0x8 ;  /* 0x000000000008789c */ /* 0x000fe20003f4f000 */
[----:B--2---:R-:W-:Y:S01]  /*0300*/  IMAD.IADD R15, R12, 0x1, R9 ;  /* 0x000000010c0f7824 */ /* 0x004fe200078e0209 */
[----:B0-----:R-:W-:-:S04]  /*0310*/  MOV R9, UR4 ;  /* 0x0000000400097c02 */ /* 0x001fc80008000f00 */
[----:B------:R-:W-:Y:S01]  /*0320*/  ISETP.GE.U32.AND P0, PT, R9, 0x10, PT ;  /* 0x000000100900780c */ /* 0x000fe20003f06070 */
[----:B------:R0:W-:Y:S01]  /*0330*/  STG.E desc[UR12][R2.64], R15 ;  /* 0x0000000f02007986 */ /* 0x0001e2000c10190c */
[----:B------:R-:W-:-:S11]  /*0340*/  UMOV UR4, URZ ;  /* 0x000000ff00047c82 */ /* 0x000fd60008000000 */
[----:B0-----:R-:W-:Y:S05]  /*0350*/  @!P0 BRA `(.L_x_1) ;  /* 0x0000000400408947 */ /* 0x001fea0003800000 */
[----:B------:R-:W0:Y:S01]  /*0360*/  LDC R9, c[0x0][0x398] ;  /* 0x0000e600ff097b82 */ /* 0x000e220000000800 */
[----:B------:R-:W-:-:S07]  /*0370*/  UMOV UR4, URZ ;  /* 0x000000ff00047c82 */ /* 0x000fce0008000000 */
[----:B------:R-:W1:Y:S02]  /*0380*/  LDC.64 R10, c[0x0][0x388] ;  /* 0x0000e200ff0a7b82 */ /* 0x000e640000000a00 */
.L_x_2:
[----:B0-----:R-:W-:-:S04]  /*0390*/  IMAD R15, R8, R9, UR4 ;  /* 0x00000004080f7e24 */ /* 0x001fc8000f8e0209 */
[----:B-1----:R-:W-:-:S05]  /*03a0*/  IMAD.WIDE R12, R15, 0x4, R10 ;  /* 0x000000040f0c7825 */ /* 0x002fca00078e020a */
[----:B------:R-:W2:Y:S01]  /*03b0*/  LDG.E R17, desc[UR12][R12.64] ;  /* 0x0000000c0c117981 */ /* 0x000ea2000c1e1900 */
[----:B------:R-:W-:-:S03]  /*03c0*/  VIADD R19, R15, 0x1 ;  /* 0x000000010f137836 */ /* 0x000fc60000000000 */
[----:B--2---:R0:W-:Y:S04]  /*03d0*/  STG.E desc[UR12][R6.64], R17 ;  /* 0x0000001106007986 */ /* 0x0041e8000c10190c */
[----:B------:R-:W-:Y:S04]  /*03e0*/  STG.E desc[UR12][R4.64], R15 ;  /* 0x0000000f04007986 */ /* 0x000fe8000c10190c */
[----:B------:R-:W2:Y:S01]  /*03f0*/  LDG.E R21, desc[UR12][R12.64+0x4] ;  /* 0x0000040c0c157981 */ /* 0x000ea2000c1e1900 */
[----:B------:R-:W-:-:S03]  /*0400*/  IADD3 R23, PT, PT, R15, 0x2, RZ ;  /* 0x000000020f177810 */ /* 0x000fc60007ffe0ff */
[----:B--2---:R1:W-:Y:S04]  /*0410*/  STG.E desc[UR12][R6.64+0x4], R21 ;  /* 0x0000041506007986 */ /* 0x0043e8000c10190c */
[----:B------:R2:W-:Y:S04]  /*0420*/  STG.E desc[UR12][R4.64+0x4], R19 ;  /* 0x0000041304007986 */ /* 0x0005e8000c10190c */
[----:B------:R-:W3:Y:S01]  /*0430*/  LDG.E R25, desc[UR12][R12.64+0x8] ;  /* 0x0000080c0c197981 */ /* 0x000ee2000c1e1900 */
[----:B0-----:R-:W-:-:S03]  /*0440*/  VIADD R17, R15, 0x3 ;  /* 0x000000030f117836 */ /* 0x001fc60000000000 */
[----:B---3--:R-:W-:Y:S04]  /*0450*/  STG.E desc[UR12][R6.64+0x8], R25 ;  /* 0x0000081906007986 */ /* 0x008fe8000c10190c */
[----:B------:R0:W-:Y:S04]  /*0460*/  STG.E desc[UR12][R4.64+0x8], R23 ;  /* 0x0000081704007986 */ /* 0x0001e8000c10190c */
[----:B------:R-:W3:Y:S01]  /*0470*/  LDG.E R27, desc[UR12][R12.64+0xc] ;  /* 0x00000c0c0c1b7981 */ /* 0x000ee2000c1e1900 */
[----:B-1----:R-:W-:-:S03]  /*0480*/  IADD3 R21, PT, PT, R15, 0x4, RZ ;  /* 0x000000040f157810 */ /* 0x002fc60007ffe0ff */
[----:B---3--:R-:W-:Y:S04]  /*0490*/  STG.E desc[UR12][R6.64+0xc], R27 ;  /* 0x00000c1b06007986 */ /* 0x008fe8000c10190c */
[----:B------:R1:W-:Y:S04]  /*04a0*/  STG.E desc[UR12][R4.64+0xc], R17 ;  /* 0x00000c1104007986 */ /* 0x0003e8000c10190c */
[----:B------:R-:W3:Y:S01]  /*04b0*/  LDG.E R29, desc[UR12][R12.64+0x10] ;  /* 0x0000100c0c1d7981 */ /* 0x000ee2000c1e1900 */
[----:B--2---:R-:W-:-:S03]  /*04c0*/  VIADD R19, R15, 0x5 ;  /* 0x000000050f137836 */ /* 0x004fc60000000000 */
[----:B---3--:R-:W-:Y:S04]  /*04d0*/  STG.E desc[UR12][R6.64+0x10], R29 ;  /* 0x0000101d06007986 */ /* 0x008fe8000c10190c */
[----:B------:R2:W-:Y:S04]  /*04e0*/  STG.E desc[UR12][R4.64+0x10], R21 ;  /* 0x0000101504007986 */ /* 0x0005e8000c10190c */
[----:B------:R-:W3:Y:S01]  /*04f0*/  LDG.E R14, desc[UR12][R12.64+0x14] ;  /* 0x0000140c0c0e7981 */ /* 0x000ee2000c1e1900 */
[----:B0-----:R-:W-:-:S03]  /*0500*/  IADD3 R23, PT, PT, R15, 0x6, RZ ;  /* 0x000000060f177810 */ /* 0x001fc60007ffe0ff */
[----:B---3--:R-:W-:Y:S04]  /*0510*/  STG.E desc[UR12][R6.64+0x14], R14 ;  /* 0x0000140e06007986 */ /* 0x008fe8000c10190c */
[----:B------:R0:W-:Y:S04]  /*0520*/  STG.E desc[UR12][R4.64+0x14], R19 ;  /* 0x0000141304007986 */ /* 0x0001e8000c10190c */
[----:B------:R-:W3:Y:S01]  /*0530*/  LDG.E R25, desc[UR12][R12.64+0x18] ;  /* 0x0000180c0c197981 */ /* 0x000ee2000c1e1900 */
[----:B-1----:R-:W-:-:S03]  /*0540*/  VIADD R17, R15, 0x7 ;  /* 0x000000070f117836 */ /* 0x002fc60000000000 */
[----:B---3--:R-:W-:Y:S04]  /*0550*/  STG.E desc[UR12][R6.64+0x18], R25 ;  /* 0x0000181906007986 */ /* 0x008fe8000c10190c */
[----:B------:R1:W-:Y:S04]  /*0560*/  STG.E desc[UR12][R4.64+0x18], R23 ;  /* 0x0000181704007986 */ /* 0x0003e8000c10190c */
[----:B------:R-:W3:Y:S01]  /*0570*/  LDG.E R27, desc[UR12][R12.64+0x1c] ;  /* 0x00001c0c0c1b7981 */ /* 0x000ee2000c1e1900 */
[----:B--2---:R-:W-:-:S03]  /*0580*/  IADD3 R21, PT, PT, R15, 0x8, RZ ;  /* 0x000000080f157810 */ /* 0x004fc60007ffe0ff */
[----:B---3--:R-:W-:Y:S04]  /*0590*/  STG.E desc[UR12][R6.64+0x1c], R27 ;  /* 0x00001c1b06007986 */ /* 0x008fe8000c10190c */
        /* <DEDUP_REMOVED lines=16> */
[----:B------:R-:W-:Y:S04]  /*06a0*/  STG.E desc[UR12][R4.64+0x2c], R17 ;  /* 0x00002c1104007986 */ /* 0x000fe8000c10190c */
[----:B------:R-:W3:Y:S01]  /*06b0*/  LDG.E R29, desc[UR12][R12.64+0x30] ;  /* 0x0000300c0c1d7981 */ /* 0x000ee2000c1e1900 */
[----:B-1----:R-:W-:-:S03]  /*06c0*/  IADD3 R19, PT, PT, R15, 0xd, RZ ;  /* 0x0000000d0f137810 */ /* 0x002fc60007ffe0ff */
[----:B---3--:R-:W-:Y:S04]  /*06d0*/  STG.E desc[UR12][R6.64+0x30], R29 ;  /* 0x0000301d06007986 */ /* 0x008fe8000c10190c */
[----:B------:R-:W-:Y:S04]  /*06e0*/  STG.E desc[UR12][R4.64+0x30], R21 ;  /* 0x0000301504007986 */ /* 0x000fe8000c10190c */
[----:B------:R-:W3:Y:S01]  /*06f0*/  LDG.E R14, desc[UR12][R12.64+0x34] ;  /* 0x0000340c0c0e7981 */ /* 0x000ee2000c1e1900 */
[----:B--2---:R-:W-:-:S03]  /*0700*/  VIADD R23, R15, 0xe ;  /* 0x0000000e0f177836 */ /* 0x004fc60000000000 */
[----:B---3--:R0:W-:Y:S04]  /*0710*/  STG.E desc[UR12][R6.64+0x34], R14 ;  /* 0x0000340e06007986 */ /* 0x0081e8000c10190c */
[----:B------:R1:W-:Y:S04]  /*0720*/  STG.E desc[UR12][R4.64+0x34], R19 ;  /* 0x0000341304007986 */ /* 0x0003e8000c10190c */
[----:B------:R-:W2:Y:S01]  /*0730*/  LDG.E R25, desc[UR12][R12.64+0x38] ;  /* 0x0000380c0c197981 */ /* 0x000ea2000c1e1900 */
[----:B------:R-:W-:Y:S01]  /*0740*/  UIADD3 UR4, UPT, UPT, UR4, 0x10, URZ ;  /* 0x0000001004047890 */ /* 0x000fe2000fffe0ff */
[----:B------:R-:W-:-:S02]  /*0750*/  IADD3 R16, P0, PT, R6, 0x40, RZ ;  /* 0x0000004006107810 */ /* 0x000fc40007f1e0ff */
[----:B0-----:R-:W-:Y:S01]  /*0760*/  IADD3 R14, P1, PT, R4, 0x40, RZ ;  /* 0x00000040040e7810 */ /* 0x001fe20007f3e0ff */
[----:B------:R-:W-:Y:S01]  /*0770*/  UISETP.NE.AND UP0, UPT, UR4, UR7, UPT ;  /* 0x000000070400728c */ /* 0x000fe2000bf05270 */
[----:B--2---:R-:W-:Y:S04]  /*0780*/  STG.E desc[UR12][R6.64+0x38], R25 ;  /* 0x0000381906007986 */ /* 0x004fe8000c10190c */
[----:B------:R-:W-:Y:S04]  /*0790*/  STG.E desc[UR12][R4.64+0x38], R23 ;  /* 0x0000381704007986 */ /* 0x000fe8000c10190c */
[----:B------:R-:W2:Y:S01]  /*07a0*/  LDG.E R17, desc[UR12][R12.64+0x3c] ;  /* 0x00003c0c0c117981 */ /* 0x000ea2000c1e1900 */
[----:B------:R-:W-:Y:S01]  /*07b0*/  IADD3 R15, PT, PT, R15, 0xf, RZ ;  /* 0x0000000f0f0f7810 */ /* 0x000fe20007ffe0ff */
[----:B-1----:R-:W-:Y:S01]  /*07c0*/  IMAD.X R19, RZ, RZ, R5, P1 ;  /* 0x000000ffff137224 */ /* 0x002fe200008e0605 */
[----:B------:R-:W-:Y:S01]  /*07d0*/  IADD3.X R21, PT, PT, RZ, R7, RZ, P0, !PT ;  /* 0x00000007ff157210 */ /* 0x000fe200007fe4ff */
[----:B--2---:R0:W-:Y:S04]  /*07e0*/  STG.E desc[UR12][R6.64+0x3c], R17 ;  /* 0x00003c1106007986 */ /* 0x0041e8000c10190c */
[----:B------:R1:W-:Y:S01]  /*07f0*/  STG.E desc[UR12][R4.64+0x3c], R15 ;  /* 0x00003c0f04007986 */ /* 0x0003e2000c10190c */
[----:B0-----:R-:W-:-:S02]  /*0800*/  MOV R6, R16 ;  /* 0x0000001000067202 */ /* 0x001fc40000000f00 */
[----:B------:R-:W-:Y:S01]  /*0810*/  MOV R7, R21 ;  /* 0x0000001500077202 */ /* 0x000fe20000000f00 */
[----:B-1----:R-:W-:Y:S01]  /*0820*/  IMAD.MOV.U32 R4, RZ, RZ, R14 ;  /* 0x000000ffff047224 */ /* 0x002fe200078e000e */
[----:B------:R-:W-:Y:S01]  /*0830*/  MOV R5, R19 ;  /* 0x0000001300057202 */ /* 0x000fe20000000f00 */
[----:B------:R-:W-:Y:S06]  /*0840*/  BRA.U UP0, `(.L_x_2) ;  /* 0xfffffff900d07547 */ /* 0x000fec000b83ffff */
[----:B------:R-:W-:-:S05]  /*0850*/  UMOV UR4, UR7 ;  /* 0x0000000700047c82 */ /* 0x000fca0008000000 */
.L_x_1:
[----:B------:R-:W-:-:S09]  /*0860*/  UISETP.NE.AND UP0, UPT, UR9, URZ, UPT ;  /* 0x000000ff0900728c */ /* 0x000fd2000bf05270 */
[----:B------:R-:W-:Y:S05]  /*0870*/  BRA.U !UP0, `(.L_x_3) ;  /* 0x0000000508e47547 */ /* 0x000fea000b800000 */
[----:B------:R-:W-:Y:S02]  /*0880*/  UIADD3 UR11, UPT, UPT, UR9, -0x1, URZ ;  /* 0xffffffff090b7890 */ /* 0x000fe4000fffe0ff */
[----:B------:R-:W-:Y:S02]  /*0890*/  UISETP.NE.AND UP3, UPT, UR10, URZ, UPT ;  /* 0x000000ff0a00728c */ /* 0x000fe4000bf65270 */
[----:B------:R-:W-:-:S09]  /*08a0*/  UISETP.GE.U32.AND UP0, UPT, UR11, 0x7, UPT ;  /* 0x000000070b00788c */ /* 0x000fd2000bf06070 */
[----:B------:R-:W-:Y:S05]  /*08b0*/  BRA.U !UP0, `(.L_x_4) ;  /* 0x0000000108ac7547 */ /* 0x000fea000b800000 */
[----:B------:R-:W0:Y:S01]  /*08c0*/  LDC.64 R10, c[0x0][0x388] ;  /* 0x0000e200ff0a7b82 */ /* 0x000e220000000a00 */
[----:B------:R-:W-:-:S04]  /*08d0*/  IMAD R13, R8, R9, UR4 ;  /* 0x00000004080d7e24 */ /* 0x000fc8000f8e0209 */
[----:B0-----:R-:W-:-:S05]  /*08e0*/  IMAD.WIDE R10, R13, 0x4, R10 ;  /* 0x000000040d0a7825 */ /* 0x001fca00078e020a */
[----:B------:R-:W2:Y:S01]  /*08f0*/  LDG.E R15, desc[UR12][R10.64] ;  /* 0x0000000c0a0f7981 */ /* 0x000ea2000c1e1900 */
[----:B------:R-:W-:-:S03]  /*0900*/  IADD3 R17, PT, PT, R13, 0x1, RZ ;  /* 0x000000010d117810 */ /* 0x000fc60007ffe0ff */
[----:B--2---:R0:W-:Y:S04]  /*0910*/  STG.E desc[UR12][R6.64], R15 ;  /* 0x0000000f06007986 */ /* 0x0041e8000c10190c */
[----:B------:R-:W-:Y:S04]  /*0920*/  STG.E desc[UR12][R4.64], R13 ;  /* 0x0000000d04007986 */ /* 0x000fe8000c10190c */
[----:B------:R-:W2:Y:S01]  /*0930*/  LDG.E R19, desc[UR12][R10.64+0x4] ;  /* 0x0000040c0a137981 */ /* 0x000ea2000c1e1900 */
[----:B------:R-:W-:-:S03]  /*0940*/  VIADD R21, R13, 0x2 ;  /* 0x000000020d157836 */ /* 0x000fc60000000000 */
[----:B--2---:R1:W-:Y:S04]  /*0950*/  STG.E desc[UR12][R6.64+0x4], R19 ;  /* 0x0000041306007986 */ /* 0x0043e8000c10190c */
[----:B------:R2:W-:Y:S04]  /*0960*/  STG.E desc[UR12][R4.64+0x4], R17 ;  /* 0x0000041104007986 */ /* 0x0005e8000c10190c */
[----:B------:R-:W3:Y:S01]  /*0970*/  LDG.E R23, desc[UR12][R10.64+0x8] ;  /* 0x0000080c0a177981 */ /* 0x000ee2000c1e1900 */
[----:B0-----:R-:W-:-:S03]  /*0980*/  IADD3 R15, PT, PT, R13, 0x3, RZ ;  /* 0x000000030d0f7810 */ /* 0x001fc60007ffe0ff */
        /* <DEDUP_REMOVED lines=15> */
[----:B------:R-:W-:Y:S02]  /*0a80*/  IADD3 R14, P0, PT, R4, 0x20, RZ ;  /* 0x00000020040e7810 */ /* 0x000fe40007f1e0ff */
[----:B------:R-:W-:Y:S01]  /*0a90*/  IADD3 R12, P1, PT, R6, 0x20, RZ ;  /* 0x00000020060c7810 */ /* 0x000fe20007f3e0ff */
[----:B---3--:R-:W-:Y:S04]  /*0aa0*/  STG.E desc[UR12][R6.64+0x18], R23 ;  /* 0x0000181706007986 */ /* 0x008fe8000c10190c */
[----:B------:R-:W-:Y:S04]  /*0ab0*/  STG.E desc[UR12][R4.64+0x18], R21 ;  /* 0x0000181504007986 */ /* 0x000fe8000c10190c */
[----:B-1----:R-:W3:Y:S01]  /*0ac0*/  LDG.E R15, desc[UR12][R10.64+0x1c] ;  /* 0x00001c0c0a0f7981 */ /* 0x002ee2000c1e1900 */
[----:B------:R-:W-:Y:S01]  /*0ad0*/  IADD3 R13, PT, PT, R13, 0x7, RZ ;  /* 0x000000070d0d7810 */ /* 0x000fe20007ffe0ff */
[----:B--2---:R-:W-:Y:S01]  /*0ae0*/  IMAD.X R19, RZ, RZ, R5, P0 ;  /* 0x000000ffff137224 */ /* 0x004fe200000e0605 */
[----:B0-----:R-:W-:Y:S01]  /*0af0*/  IADD3.X R17, PT, PT, RZ, R7, RZ, P1, !PT ;  /* 0x00000007ff117210 */ /* 0x001fe20000ffe4ff */
[----:B------:R-:W-:Y:S01]  /*0b00*/  UIADD3 UR4, UPT, UPT, UR4, 0x8, URZ ;  /* 0x0000000804047890 */ /* 0x000fe2000fffe0ff */
[----:B---3--:R0:W-:Y:S04]  /*0b10*/  STG.E desc[UR12][R6.64+0x1c], R15 ;  /* 0x00001c0f06007986 */ /* 0x0081e8000c10190c */
[----:B------:R1:W-:Y:S01]  /*0b20*/  STG.E desc[UR12][R4.64+0x1c], R13 ;  /* 0x00001c0d04007986 */ /* 0x0003e2000c10190c */
[----:B0-----:R-:W-:Y:S01]  /*0b30*/  MOV R6, R12 ;  /* 0x0000000c00067202 */ /* 0x001fe20000000f00 */
[----:B------:R-:W-:Y:S01]  /*0b40*/  IMAD.MOV.U32 R7, RZ, RZ, R17 ;  /* 0x000000ffff077224 */ /* 0x000fe200078e0011 */
[----:B-1----:R-:W-:-:S02]  /*0b50*/  MOV R4, R14 ;  /* 0x0000000e00047202 */ /* 0x002fc40000000f00 */
[----:B------:R-:W-:-:S07]  /*0b60*/  MOV R5, R19 ;  /* 0x0000001300057202 */ /* 0x000fce0000000f00 */
.L_x_4:
[----:B------:R-:W-:Y:S05]  /*0b70*/  BRA.U !UP3, `(.L_x_3) ;  /* 0x000000050b247547 */ /* 0x000fea000b800000 */
[----:B------:R-:W-:Y:S01]  /*0b80*/  UIADD3 UR11, UPT, UPT, UR10, -0x1, URZ ;  /* 0xffffffff0a0b7890 */ /* 0x000fe2000fffe0ff */
[----:B------:R-:W-:Y:S01]  /*0b90*/  LOP3.LUT P0, R16, R9, 0x3, RZ, 0xc0, !PT ;  /* 0x0000000309107812 */ /* 0x000fe2000780c0ff */
[----:B------:R-:W-:Y:S01]  /*0ba0*/  IMAD.MOV.U32 R15, RZ, RZ, R6 ;  /* 0x000000ffff0f7224 */ /* 0x000fe200078e0006 */
[----:B------:R-:W-:Y:S01]  /*0bb0*/  MOV R14, R7 ;  /* 0x00000007000e7202 */ /* 0x000fe20000000f00 */
[----:B------:R-:W-:Y:S01]  /*0bc0*/  UISETP.GE.U32.AND UP0, UPT, UR11, 0x3, UPT ;  /* 0x000000030b00788c */ /* 0x000fe2000bf06070 */
[----:B------:R-:W-:Y:S01]  /*0bd0*/  MOV R10, R4 ;  /* 0x00000004000a7202 */ /* 0x000fe20000000f00 */
[----:B------:R-:W-:-:S07]  /*0be0*/  IMAD.MOV.U32 R11, RZ, RZ, R5 ;  /* 0x000000ffff0b7224 */ /* 0x000fce00078e0005 */
[----:B------:R-:W-:Y:S05]  /*0bf0*/  BRA.U !UP0, `(.L_x_5) ;  /* 0x00000001086c7547 */ /* 0x000fea000b800000 */
[----:B------:R-:W0:Y:S01]  /*0c00*/  LDC.64 R10, c[0x0][0x388] ;  /* 0x0000e200ff0a7b82 */ /* 0x000e220000000a00 */
[----:B------:R-:W-:-:S04]  /*0c10*/  IMAD R21, R8, R9, UR4 ;  /* 0x0000000408157e24 */ /* 0x000fc8000f8e0209 */
[----:B0-----:R-:W-:-:S05]  /*0c20*/  IMAD.WIDE R12, R21, 0x4, R10 ;  /* 0x00000004150c7825 */ /* 0x001fca00078e020a */
[----:B------:R-:W2:Y:S01]  /*0c30*/  LDG.E R11, desc[UR12][R12.64] ;  /* 0x0000000c0c0b7981 */ /* 0x000ea2000c1e1900 */
[----:B------:R-:W-:-:S03]  /*0c40*/  IADD3 R23, PT, PT, R21, 0x1, RZ ;  /* 0x0000000115177810 */ /* 0x000fc60007ffe0ff */
[----:B--2---:R-:W-:Y:S04]  /*0c50*/  STG.E desc[UR12][R6.64], R11 ;  /* 0x0000000b06007986 */ /* 0x004fe8000c10190c */
[----:B------:R-:W-:Y:S04]  /*0c60*/  STG.E desc[UR12][R4.64], R21 ;  /* 0x0000001504007986 */ /* 0x000fe8000c10190c */
[----:B------:R-:W2:Y:S01]  /*0c70*/  LDG.E R15, desc[UR12][R12.64+0x4] ;  /* 0x0000040c0c0f7981 */ /* 0x000ea2000c1e1900 */
[----:B------:R-:W-:-:S03]  /*0c80*/  IADD3 R25, PT, PT, R21, 0x2, RZ ;  /* 0x0000000215197810 */ /* 0x000fc60007ffe0ff */
[----:B--2---:R0:W-:Y:S04]  /*0c90*/  STG.E desc[UR12][R6.64+0x4], R15 ;  /* 0x0000040f06007986 */ /* 0x0041e8000c10190c */
[----:B------:R-:W-:Y:S04]  /*0ca0*/  STG.E desc[UR12][R4.64+0x4], R23 ;  /* 0x0000041704007986 */ /* 0x000fe8000c10190c */
[----:B------:R-:W2:Y:S01]  /*0cb0*/  LDG.E R17, desc[UR12][R12.64+0x8] ;  /* 0x0000080c0c117981 */ /* 0x000ea2000c1e1900 */
[----:B------:R-:W-:Y:S01]  /*0cc0*/  IADD3 R10, P1, PT, R4, 0x10, RZ ;  /* 0x00000010040a7810 */ /* 0x000fe20007f3e0ff */
[----:B------:R-:W-:Y:S01]  /*0cd0*/  VIADD R27, R21, 0x3 ;  /* 0x00000003151b7836 */ /* 0x000fe20000000000 */
[----:B0-----:R-:W-:Y:S01]  /*0ce0*/  IADD3 R15, P2, PT, R6, 0x10, RZ ;  /* 0x00000010060f7810 */ /* 0x001fe20007f5e0ff */
[----:B--2---:R-:W-:Y:S04]  /*0cf0*/  STG.E desc[UR12][R6.64+0x8], R17 ;  /* 0x0000081106007986 */ /* 0x004fe8000c10190c */
[----:B------:R-:W-:Y:S04]  /*0d00*/  STG.E desc[UR12][R4.64+0x8], R25 ;  /* 0x0000081904007986 */ /* 0x000fe8000c10190c */
[----:B------:R-:W2:Y:S01]  /*0d10*/  LDG.E R19, desc[UR12][R12.64+0xc] ;  /* 0x00000c0c0c137981 */ /* 0x000ea2000c1e1900 */
[----:B------:R-:W-:Y:S01]  /*0d20*/  IADD3.X R11, PT, PT, RZ, R5, RZ, P1, !PT ;  /* 0x00000005ff0b7210 */ /* 0x000fe20000ffe4ff */
[----:B------:R-:W-:Y:S01]  /*0d30*/  UIADD3 UR4, UPT, UPT, UR4, 0x4, URZ ;  /* 0x0000000404047890 */ /* 0x000fe2000fffe0ff */
[----:B------:R-:W-:Y:S01]  /*0d40*/  IADD3.X R14, PT, PT, RZ, R7, RZ, P2, !PT ;  /* 0x00000007ff0e7210 */ /* 0x000fe200017fe4ff */
[----:B--2---:R0:W-:Y:S04]  /*0d50*/  STG.E desc[UR12][R6.64+0xc], R19 ;  /* 0x00000c1306007986 */ /* 0x0041e8000c10190c */
[----:B------:R1:W-:Y:S01]  /*0d60*/  STG.E desc[UR12][R4.64+0xc], R27 ;  /* 0x00000c1b04007986 */ /* 0x0003e2000c10190c */
[----:B0-----:R-:W-:Y:S01]  /*0d70*/  IMAD.MOV.U32 R6, RZ, RZ, R15 ;  /* 0x000000ffff067224 */ /* 0x001fe200078e000f */
[----:B------:R-:W-:-:S02]  /*0d80*/  MOV R7, R14 ;  /* 0x0000000e00077202 */ /* 0x000fc40000000f00 */
[----:B-1----:R-:W-:Y:S01]  /*0d90*/  MOV R4, R10 ;  /* 0x0000000a00047202 */ /* 0x002fe20000000f00 */
[----:B------:R-:W-:-:S07]  /*0da0*/  IMAD.MOV.U32 R5, RZ, RZ, R11 ;  /* 0x000000ffff057224 */ /* 0x000fce00078e000b */
.L_x_5:
[----:B------:R-:W-:Y:S05]  /*0db0*/  @!P0 BRA `(.L_x_3) ;  /* 0x0000000000948947 */ /* 0x000fea0003800000 */
[----:B------:R-:W0:Y:S01]  /*0dc0*/  LDC.64 R12, c[0x0][0x388] ;  /* 0x0000e200ff0c7b82 */ /* 0x000e220000000a00 */
[----:B------:R-:W-:-:S04]  /*0dd0*/  IMAD R17, R8, R9, UR4 ;  /* 0x0000000408117e24 */ /* 0x000fc8000f8e0209 */
[----:B0-----:R-:W-:-:S05]  /*0de0*/  IMAD.WIDE R12, R17, 0x4, R12 ;  /* 0x00000004110c7825 */ /* 0x001fca00078e020c */
[----:B------:R-:W2:Y:S01]  /*0df0*/  LDG.E R5, desc[UR12][R12.64] ;  /* 0x0000000c0c057981 */ /* 0x000ea2000c1e1900 */
[----:B------:R-:W-:Y:S02]  /*0e00*/  ISETP.NE.AND P0, PT, R16, 0x1, PT ;  /* 0x000000011000780c */ /* 0x000fe40003f05270 */
[----:B------:R-:W-:Y:S02]  /*0e10*/  MOV R8, R15 ;  /* 0x0000000f00087202 */ /* 0x000fe40000000f00 */
[----:B------:R-:W-:Y:S02]  /*0e20*/  MOV R9, R14 ;  /* 0x0000000e00097202 */ /* 0x000fe40000000f00 */
[----:B------:R-:W-:Y:S02]  /*0e30*/  IADD3 R6, P1, PT, R15, 0x4, RZ ;  /* 0x000000040f067810 */ /* 0x000fe40007f3e0ff */
[----:B------:R-:W-:-:S03]  /*0e40*/  IADD3 R4, P2, PT, R10, 0x4, RZ ;  /* 0x000000040a047810 */ /* 0x000fc60007f5e0ff */
[----:B------:R-:W-:Y:S01]  /*0e50*/  IMAD.X R7, RZ, RZ, R14, P1 ;  /* 0x000000ffff077224 */ /* 0x000fe200008e060e */
[----:B--2---:R0:W-:Y:S04]  /*0e60*/  STG.E desc[UR12][R8.64], R5 ;  /* 0x0000000508007986 */ /* 0x0041e8000c10190c */
[----:B------:R1:W-:Y:S01]  /*0e70*/  STG.E desc[UR12][R10.64], R17 ;  /* 0x000000110a007986 */ /* 0x0003e2000c10190c */
[----:B0-----:R-:W-:Y:S01]  /*0e80*/  IADD3.X R5, PT, PT, RZ, R11, RZ, P2, !PT ;  /* 0x0000000bff057210 */ /* 0x001fe200017fe4ff */
[----:B------:R-:W-:Y:S06]  /*0e90*/  @!P0 BRA `(.L_x_3) ;  /* 0x00000000005c8947 */ /* 0x000fec0003800000 */
[----:B------:R-:W2:Y:S01]  /*0ea0*/  LDG.E R7, desc[UR12][R12.64+0x4] ;  /* 0x0000040c0c077981 */ /* 0x000ea2000c1e1900 */
[----:B------:R-:W-:Y:S02]  /*0eb0*/  ISETP.NE.AND P0, PT, R16, 0x2, PT ;  /* 0x000000021000780c */ /* 0x000fe40003f05270 */
[C---:B------:R-:W-:Y:S01]  /*0ec0*/  IADD3 R5, PT, PT, R17.reuse, 0x1, RZ ;  /* 0x0000000111057810 */ /* 0x040fe20007ffe0ff */
[----:B--2---:R-:W-:Y:S04]  /*0ed0*/  STG.E desc[UR12][R8.64+0x4], R7 ;  /* 0x0000040708007986 */ /* 0x004fe8000c10190c */
[----:B------:R0:W-:Y:S06]  /*0ee0*/  STG.E desc[UR12][R10.64+0x4], R5 ;  /* 0x000004050a007986 */ /* 0x0001ec000c10190c */
[----:B------:R2:W3:Y:S01]  /*0ef0*/  @P0 LDG.E R19, desc[UR12][R12.64+0x8] ;  /* 0x0000080c0c130981 */ /* 0x0004e2000c1e1900 */
[----:B-1----:R-:W-:Y:S01]  /*0f00*/  @P0 VIADD R17, R17, 0x2 ;  /* 0x0000000211110836 */ /* 0x002fe20000000000 */
[----:B------:R-:W-:-:S02]  /*0f10*/  @P0 IADD3 R4, P3, PT, R15, 0xc, RZ ;  /* 0x0000000c0f040810 */ /* 0x000fc40007f7e0ff */
[----:B------:R-:W-:Y:S02]  /*0f20*/  IADD3 R6, P1, PT, R15, 0x8, RZ ;  /* 0x000000080f067810 */ /* 0x000fe40007f3e0ff */
[C---:B------:R-:W-:Y:S02]  /*0f30*/  IADD3 R16, P2, PT, R10.reuse, 0x8, RZ ;  /* 0x000000080a107810 */ /* 0x040fe40007f5e0ff */
[----:B------:R-:W-:Y:S01]  /*0f40*/  @P0 IADD3 R15, P4, PT, R10, 0xc, RZ ;  /* 0x0000000c0a0f0810 */ /* 0x000fe20007f9e0ff */
[----:B0-----:R-:W-:Y:S01]  /*0f50*/  @P0 IMAD.X R5, RZ, RZ, R14, P3 ;  /* 0x000000ffff050224 */ /* 0x001fe200018e060e */
[-C--:B------:R-:W-:Y:S02]  /*0f60*/  IADD3.X R21, PT, PT, RZ, R11.reuse, RZ, P2, !PT ;  /* 0x0000000bff157210 */ /* 0x080fe400017fe4ff */
[----:B--2---:R-:W-:Y:S02]  /*0f70*/  @P0 IADD3.X R12, PT, PT, RZ, R11, RZ, P4, !PT ;  /* 0x0000000bff0c0210 */ /* 0x004fe400027fe4ff */
[----:B------:R-:W-:Y:S01]  /*0f80*/  IADD3.X R7, PT, PT, RZ, R14, RZ, P1, !PT ;  /* 0x0000000eff077210 */ /* 0x000fe20000ffe4ff */
[----:B------:R-:W-:Y:S01]  /*0f90*/  @P0 IMAD.MOV.U32 R7, RZ, RZ, R5 ;  /* 0x000000ffff070224 */ /* 0x000fe200078e0005 */
[----:B------:R-:W-:-:S02]  /*0fa0*/  @P0 MOV R6, R4 ;  /* 0x0000000400060202 */ /* 0x000fc40000000f00 */
[----:B------:R-:W-:Y:S01]  /*0fb0*/  MOV R4, R16 ;  /* 0x0000001000047202 */ /* 0x000fe20000000f00 */
[----:B------:R-:W-:Y:S01]  /*0fc0*/  @P0 IMAD.MOV.U32 R4, RZ, RZ, R15 ;  /* 0x000000ffff040224 */ /* 0x000fe200078e000f */
[----:B------:R-:W-:Y:S02]  /*0fd0*/  MOV R5, R21 ;  /* 0x0000001500057202 */ /* 0x000fe40000000f00 */
[----:B------:R-:W-:Y:S01]  /*0fe0*/  @P0 MOV R5, R12 ;  /* 0x0000000c00050202 */ /* 0x000fe20000000f00 */
[----:B---3--:R0:W-:Y:S04]  /*0ff0*/  @P0 STG.E desc[UR12][R8.64+0x8], R19 ;  /* 0x0000081308000986 */ /* 0x0081e8000c10190c */
[----:B------:R0:W-:Y:S02]  /*1000*/  @P0 STG.E desc[UR12][R10.64+0x8], R17 ;  /* 0x000008110a000986 */ /* 0x0001e4000c10190c */
.L_x_3:
[----:B------:R-:W-:Y:S01]  /*1010*/  UPLOP3.LUT UP0, UPT, UPT, UPT, UPT, 0x40, 0x4 ;  /* 0x000000000004789c */ /* 0x000fe20003f0e870 */
[----:B------:R-:W-:Y:S01]  /*1020*/  UMOV UR4, 0x1 ;  /* 0x0000000100047882 */ /* 0x000fe20000000000 */
[----:B------:R-:W-:Y:S09]  /*1030*/  BRA.U UP2, `(.L_x_6) ;  /* 0xfffffff102787547 */ /* 0x000ff2000b83ffff */
[----:B------:R-:W-:Y:S01]  /*1040*/  UPLOP3.LUT UP0, UPT, UPT, UPT, UPT, 0x40, 0x4 ;  /* 0x000000000004789c */ /* 0x000fe20003f0e870 */
[----:B------:R-:W-:Y:S01]  /*1050*/  UMOV UR4, 0x1 ;  /* 0x0000000100047882 */ /* 0x000fe20000000000 */
[----:B------:R-:W-:Y:S09]  /*1060*/  BRA.U UP1, `(.L_x_7) ;  /* 0xfffffff1015c7547 */ /* 0x000ff2000b83ffff */
[----:B------:R-:W-:Y:S05]  /*1070*/  EXIT ;  /* 0x000000000000794d */ /* 0x000fea0003800000 */
.L_x_0:
[----:B------:R-:W0:Y:S08]  /*1080*/  LDC.64 R4, c[0x0][0x390] ;  /* 0x0000e400ff047b82 */ /* 0x000e300000000a00 */
[----:B------:R-:W1:Y:S01]  /*1090*/  LDC.64 R6, c[0x0][0x380] ;  /* 0x0000e000ff067b82 */ /* 0x000e620000000a00 */
[----:B0-----:R-:W2:Y:S04]  /*10a0*/  LDG.E R9, desc[UR12][R4.64] ;  /* 0x0000000c04097981 */ /* 0x001ea8000c1e1900 */
[----:B------:R-:W3:Y:S04]  /*10b0*/  LDG.E R8, desc[UR12][R4.64+0x4] ;  /* 0x0000040c04087981 */ /* 0x000ee8000c1e1900 */
[----:B------:R-:W4:Y:S01]  /*10c0*/  LDG.E R11, desc[UR12][R4.64+0x8] ;  /* 0x0000080c040b7981 */ /* 0x000f22000c1e1900 */
[----:B--2---:R-:W-:-:S04]  /*10d0*/  IMAD R9, R9, R0, UR5 ;  /* 0x0000000509097e24 */ /* 0x004fc8000f8e0200 */
[----:B---3--:R-:W-:-:S04]  /*10e0*/  IMAD R8, R9, R8, UR6 ;  /* 0x0000000609087e24 */ /* 0x008fc8000f8e0208 */
[----:B----4-:R-:W-:Y:S02]  /*10f0*/  IMAD R9, R8, R11, UR14 ;  /* 0x0000000e08097e24 */ /* 0x010fe4000f8e020b */
[----:B------:R-:W2:Y:S02]  /*1100*/  LDG.E R11, desc[UR12][R2.64] ;  /* 0x0000000c020b7981 */ /* 0x000ea4000c1e1900 */
[----:B-1----:R-:W-:-:S06]  /*1110*/  IMAD.WIDE R8, R9, 0x4, R6 ;  /* 0x0000000409087825 */ /* 0x002fcc00078e0206 */
[----:B------:R-:W2:Y:S02]  /*1120*/  LDG.E R8, desc[UR12][R8.64] ;  /* 0x0000000c08087981 */ /* 0x000ea4000c1e1900 */
[----:B--2---:R-:W-:-:S05]  /*1130*/  IADD3 R13, PT, PT, R8, R11, RZ ;  /* 0x0000000b080d7210 */ /* 0x004fca0007ffe0ff */
[----:B------:R0:W-:Y:S04]  /*1140*/  STG.E desc[UR12][R2.64], R13 ;  /* 0x0000000d02007986 */ /* 0x0001e8000c10190c */
[----:B------:R-:W2:Y:S04]  /*1150*/  LDG.E R11, desc[UR12][R4.64] ;  /* 0x0000000c040b7981 */ /* 0x000ea8000c1e1900 */
[----:B------:R-:W3:Y:S04]  /*1160*/  LDG.E R10, desc[UR12][R4.64+0x4] ;  /* 0x0000040c040a7981 */ /* 0x000ee8000c1e1900 */
[----:B------:R-:W4:Y:S01]  /*1170*/  LDG.E R15, desc[UR12][R4.64+0x8] ;  /* 0x0000080c040f7981 */ /* 0x000f22000c1e1900 */
[----:B------:R-:W-:Y:S01]  /*1180*/  UIADD3 UR4, UPT, UPT, UR6, 0x1, URZ ;  /* 0x0000000106047890 */ /* 0x000fe2000fffe0ff */
[----:B--2---:R-:W-:-:S05]  /*1190*/  IMAD R11, R11, R0, UR5 ;  /* 0x000000050b0b7e24 */ /* 0x004fca000f8e0200 */
[----:B---3--:R-:W-:-:S04]  /*11a0*/  IMAD R10, R11, R10, UR4 ;  /* 0x000000040b0a7e24 */ /* 0x008fc8000f8e020a */
[----:B----4-:R-:W-:-:S04]  /*11b0*/  IMAD R11, R10, R15, UR14 ;  /* 0x0000000e0a0b7e24 */ /* 0x010fc8000f8e020f */
[----:B------:R-:W-:-:S06]  /*11c0*/  IMAD.WIDE R10, R11, 0x4, R6 ;  /* 0x000000040b0a7825 */ /* 0x000fcc00078e0206 */
[----:B------:R-:W2:Y:S02]  /*11d0*/  LDG.E R10, desc[UR12][R10.64] ;  /* 0x0000000c0a0a7981 */ /* 0x000ea4000c1e1900 */
[----:B--2---:R-:W-:-:S05]  /*11e0*/  IMAD.IADD R15, R13, 0x1, R10 ;  /* 0x000000010d0f7824 */ /* 0x004fca00078e020a */
[----:B------:R1:W-:Y:S04]  /*11f0*/  STG.E desc[UR12][R2.64], R15 ;  /* 0x0000000f02007986 */ /* 0x0003e8000c10190c */
[----:B------:R-:W2:Y:S04]  /*1200*/  LDG.E R9, desc[UR12][R4.64] ;  /* 0x0000000c04097981 */ /* 0x000ea8000c1e1900 */
[----:B------:R-:W3:Y:S04]  /*1210*/  LDG.E R8, desc[UR12][R4.64+0x4] ;  /* 0x0000040c04087981 */ /* 0x000ee8000c1e1900 */
[----:B0-----:R-:W4:Y:S01]  /*1220*/  LDG.E R13, desc[UR12][R4.64+0x8] ;  /* 0x0000080c040d7981 */ /* 0x001f22000c1e1900 */
[----:B------:R-:W-:-:S06]  /*1230*/  UIADD3 UR5, UPT, UPT, UR5, 0x1, URZ ;  /* 0x0000000105057890 */ /* 0x000fcc000fffe0ff */
[----:B--2---:R-:W-:-:S04]  /*1240*/  IMAD R9, R9, R0, UR5 ;  /* 0x0000000509097e24 */ /* 0x004fc8000f8e0200 */
[----:B---3--:R-:W-:-:S04]  /*1250*/  IMAD R8, R9, R8, UR6 ;  /* 0x0000000609087e24 */ /* 0x008fc8000f8e0208 */
[----:B----4-:R-:W-:-:S04]  /*1260*/  IMAD R9, R8, R13, UR14 ;  /* 0x0000000e08097e24 */ /* 0x010fc8000f8e020d */
[----:B------:R-:W-:-:S06]  /*1270*/  IMAD.WIDE R8, R9, 0x4, R6 ;  /* 0x0000000409087825 */ /* 0x000fcc00078e0206 */
[----:B------:R-:W2:Y:S02]  /*1280*/  LDG.E R8, desc[UR12][R8.64] ;  /* 0x0000000c08087981 */ /* 0x000ea4000c1e1900 */
[----:B--2---:R-:W-:-:S05]  /*1290*/  IADD3 R11, PT, PT, R15, R8, RZ ;  /* 0x000000080f0b7210 */ /* 0x004fca0007ffe0ff */
[----:B------:R-:W-:Y:S04]  /*12a0*/  STG.E desc[UR12][R2.64], R11 ;  /* 0x0000000b02007986 */ /* 0x000fe8000c10190c */
[----:B------:R-:W2:Y:S04]  /*12b0*/  LDG.E R13, desc[UR12][R4.64] ;  /* 0x0000000c040d7981 */ /* 0x000ea8000c1e1900 */
[----:B------:R-:W3:Y:S04]  /*12c0*/  LDG.E R10, desc[UR12][R4.64+0x4] ;  /* 0x0000040c040a7981 */ /* 0x000ee8000c1e1900 */
[----:B-1----:R-:W4:Y:S01]  /*12d0*/  LDG.E R15, desc[UR12][R4.64+0x8] ;  /* 0x0000080c040f7981 */ /* 0x002f22000c1e1900 */
[----:B--2---:R-:W-:-:S04]  /*12e0*/  IMAD R13, R13, R0, UR5 ;  /* 0x000000050d0d7e24 */ /* 0x004fc8000f8e0200 */
[----:B---3--:R-:W-:-:S04]  /*12f0*/  IMAD R10, R13, R10, UR4 ;  /* 0x000000040d0a7e24 */ /* 0x008fc8000f8e020a */
[----:B----4-:R-:W-:-:S04]  /*1300*/  IMAD R15, R10, R15, UR14 ;  /* 0x0000000e0a0f7e24 */ /* 0x010fc8000f8e020f */
[----:B------:R-:W-:-:S06]  /*1310*/  IMAD.WIDE R6, R15, 0x4, R6 ;  /* 0x000000040f067825 */ /* 0x000fcc00078e0206 */
[----:B------:R-:W2:Y:S02]  /*1320*/  LDG.E R6, desc[UR12][R6.64] ;  /* 0x0000000c06067981 */ /* 0x000ea4000c1e1900 */
[----:B--2---:R-:W-:-:S05]  /*1330*/  IADD3 R9, PT, PT, R11, R6, RZ ;  /* 0x000000060b097210 */ /* 0x004fca0007ffe0ff */
[----:B------:R-:W-:Y:S01]  /*1340*/  STG.E desc[UR12][R2.64], R9 ;  /* 0x0000000902007986 */ /* 0x000fe2000c10190c */
[----:B------:R-:W-:Y:S05]  /*1350*/  EXIT ;  /* 0x000000000000794d */ /* 0x000fea0003800000 */
.L_x_8:
[----:B------:R-:W-:-:S00]  /*1360*/  BRA `(.L_x_8) ;  /* 0xfffffffc00fc7947 */ /* 0x000fc0000383ffff */
[----:B------:R-:W-:-:S00]  /*1370*/  NOP ;  /* 0x0000000000007918 */ /* 0x000fc00000000000 */
        /* <DEDUP_REMOVED lines=8> */
.L_x_9:


//--------------------- .nv.shared.reserved.0     --------------------------
	.section	.nv.shared.reserved.0,"aw",@nobits
	.weak		__nv_reservedSMEM_offset_0_alias
	.size		__nv_reservedSMEM_offset_0_alias, 0, 64
	.other		__nv_reservedSMEM_offset_0_alias,@"STO_CUDA_RESERVED_SHARED STV_DEFAULT"
__nv_reservedSMEM_offset_0_alias:
	.zero		0
	.zero		64


//--------------------- .nv.constant0.aggregate_spikes_conv_kernel --------------------------
	.section	.nv.constant0.aggregate_spikes_conv_kernel,"a",@progbits
	.sectionflags	@""
	.align	4
.nv.constant0.aggregate_spikes_conv_kernel:
	.zero		952


//--------------------- SYMBOLS --------------------------

	.type		.nv.reservedSmem.offset0,@object
	.size		.nv.reservedSmem.offset0,0x4
